//
// Generated by NVIDIA NVVM Compiler
//
// Compiler Build ID: CL-36424714
// Cuda compilation tools, release 13.0, V13.0.88
// Based on NVVM 20.0.0
//

.version 9.0
.target sm_100
.address_size 64

	// .globl	_Z16mod_raise_kernelPKmPmPK9Modulus64iii

.visible .entry _Z16mod_raise_kernelPKmPmPK9Modulus64iii(
	.param .u64 .ptr .align 1 _Z16mod_raise_kernelPKmPmPK9Modulus64iii_param_0,
	.param .u64 .ptr .align 1 _Z16mod_raise_kernelPKmPmPK9Modulus64iii_param_1,
	.param .u64 .ptr .align 1 _Z16mod_raise_kernelPKmPmPK9Modulus64iii_param_2,
	.param .u32 _Z16mod_raise_kernelPKmPmPK9Modulus64iii_param_3,
	.param .u32 _Z16mod_raise_kernelPKmPmPK9Modulus64iii_param_4,
	.param .u32 _Z16mod_raise_kernelPKmPmPK9Modulus64iii_param_5
)
{
	.reg .pred 	%p<3>;
	.reg .b32 	%r<22>;
	.reg .b64 	%rd<21>;

	ld.param.u64 	%rd6, [_Z16mod_raise_kernelPKmPmPK9Modulus64iii_param_0];
	ld.param.u64 	%rd7, [_Z16mod_raise_kernelPKmPmPK9Modulus64iii_param_1];
	ld.param.u64 	%rd8, [_Z16mod_raise_kernelPKmPmPK9Modulus64iii_param_2];
	ld.param.u32 	%r3, [_Z16mod_raise_kernelPKmPmPK9Modulus64iii_param_3];
	ld.param.u32 	%r4, [_Z16mod_raise_kernelPKmPmPK9Modulus64iii_param_4];
	ld.param.u32 	%r5, [_Z16mod_raise_kernelPKmPmPK9Modulus64iii_param_5];
	mov.b32 	%r6, 1;
	shl.b32 	%r7, %r6, %r3;
	mov.u32 	%r8, %ctaid.x;
	mov.u32 	%r9, %ntid.x;
	mov.u32 	%r10, %tid.x;
	mad.lo.s32 	%r1, %r8, %r9, %r10;
	setp.ge.s32 	%p1, %r1, %r7;
	@%p1 bra 	$L__BB0_5;
	cvta.to.global.u64 	%rd9, %rd6;
	cvta.to.global.u64 	%rd10, %rd8;
	mov.u32 	%r11, %ctaid.z;
	mov.u32 	%r12, %ctaid.y;
	shl.b32 	%r13, %r11, %r3;
	add.s32 	%r14, %r13, %r1;
	shl.b32 	%r15, %r12, %r3;
	add.s32 	%r16, %r15, %r1;
	shl.b32 	%r17, %r5, %r3;
	mad.lo.s32 	%r2, %r17, %r11, %r16;
	mul.wide.s32 	%rd11, %r14, 8;
	add.s64 	%rd12, %rd9, %rd11;
	ld.global.u64 	%rd1, [%rd12];
	add.s32 	%r18, %r4, %r12;
	mul.wide.s32 	%rd13, %r18, 32;
	add.s64 	%rd14, %rd10, %rd13;
	ld.global.u64 	%rd2, [%rd14];
	or.b64  	%rd15, %rd1, %rd2;
	and.b64  	%rd16, %rd15, -4294967296;
	setp.ne.s64 	%p2, %rd16, 0;
	@%p2 bra 	$L__BB0_3;
	cvt.u32.u64 	%r19, %rd2;
	cvt.u32.u64 	%r20, %rd1;
	rem.u32 	%r21, %r20, %r19;
	cvt.u64.u32 	%rd20, %r21;
	bra.uni 	$L__BB0_4;
$L__BB0_3:
	rem.u64 	%rd20, %rd1, %rd2;
$L__BB0_4:
	cvta.to.global.u64 	%rd17, %rd7;
	mul.wide.s32 	%rd18, %r2, 8;
	add.s64 	%rd19, %rd17, %rd18;
	st.global.u64 	[%rd19], %rd20;
$L__BB0_5:
	ret;

}


// ===== COMPILED SASS (sm_100) =====

	.target	sm_100

	.elftype	@"ET_EXEC"


//--------------------- .note.nv.tkinfo           --------------------------
	.section	.note.nv.tkinfo,"",@"SHT_NOTE"
	.sectionflags	@"SHF_NOTE_NV_TKINFO"
	.tkinfo
        /*0018*/ 	.word	0x00000002
        /*0030*/ 	.string	""
        /*0030*/ 	.string	"ptxas"
        /*0030*/ 	.string	"Cuda compilation tools, release 13.0, V13.0.88"
        /*0030*/ 	.string	"Build cuda_13.0.r13.0/compiler.36424714_0"
        /*0030*/ 	.string	"-arch sm_100 -m 64 "



//--------------------- .note.nv.cuinfo           --------------------------
	.section	.note.nv.cuinfo,"",@"SHT_NOTE"
	.sectionflags	@"SHF_NOTE_NV_CUINFO"
        /*0018*/ 	.short	0x0002
        /*001a*/ 	.short	0x0064
        /*001c*/ 	.short	0x0082
	.zero		2


//--------------------- .nv.info                  --------------------------
	.section	.nv.info,"",@"SHT_CUDA_INFO"
	.align	4


	//----- nvinfo : EIATTR_REGCOUNT
	.align		4
        /*0000*/ 	.byte	0x04, 0x2f
        /*0002*/ 	.short	(.L_1 - .L_0)
	.align		4
.L_0:
        /*0004*/ 	.word	index@(_Z16mod_raise_kernelPKmPmPK9Modulus64iii)
        /*0008*/ 	.word	0x00000014


	//----- nvinfo : EIATTR_FRAME_SIZE
	.align		4
.L_1:
        /*000c*/ 	.byte	0x04, 0x11
        /*000e*/ 	.short	(.L_3 - .L_2)
	.align		4
.L_2:
        /*0010*/ 	.word	index@($__internal_0_$__cuda_sm20_rem_u64)
        /*0014*/ 	.word	0x00000000


	//----- nvinfo : EIATTR_FRAME_SIZE
	.align		4
.L_3:
        /*0018*/ 	.byte	0x04, 0x11
        /*001a*/ 	.short	(.L_5 - .L_4)
	.align		4
.L_4:
        /*001c*/ 	.word	index@(_Z16mod_raise_kernelPKmPmPK9Modulus64iii)
        /*0020*/ 	.word	0x00000000


	//----- nvinfo : EIATTR_MIN_STACK_SIZE
	.align		4
.L_5:
        /*0024*/ 	.byte	0x04, 0x12
        /*0026*/ 	.short	(.L_7 - .L_6)
	.align		4
.L_6:
        /*0028*/ 	.word	index@(_Z16mod_raise_kernelPKmPmPK9Modulus64iii)
        /*002c*/ 	.word	0x00000000
.L_7:


//--------------------- .nv.compat                --------------------------
	.section	.nv.compat,"",@"SHT_CUDA_COMPAT_INFO"
	.align	4
        /*0000*/ 	.byte	0x02, 0x09, 0x00, 0x00, 0x02, 0x02, 0x01, 0x00, 0x02, 0x05, 0x05, 0x00, 0x03, 0x07, 0x01, 0x01
        /*0010*/ 	.byte	0x02, 0x03, 0x00, 0x00, 0x02, 0x06, 0x01, 0x00, 0x04, 0x0b, 0x08, 0x00, 0x09, 0x00, 0x00, 0x00
        /*0020*/ 	.byte	0x00, 0x00, 0x00, 0x00


//--------------------- .nv.info._Z16mod_raise_kernelPKmPmPK9Modulus64iii --------------------------
	.section	.nv.info._Z16mod_raise_kernelPKmPmPK9Modulus64iii,"",@"SHT_CUDA_INFO"
	.sectionflags	@""
	.align	4


	//----- nvinfo : EIATTR_CUDA_API_VERSION
	.align		4
        /*0000*/ 	.byte	0x04, 0x37
        /*0002*/ 	.short	(.L_9 - .L_8)
.L_8:
        /*0004*/ 	.word	0x00000082


	//----- nvinfo : EIATTR_KPARAM_INFO
	.align		4
.L_9:
        /*0008*/ 	.byte	0x04, 0x17
        /*000a*/ 	.short	(.L_11 - .L_10)
.L_10:
        /*000c*/ 	.word	0x00000000
        /*0010*/ 	.short	0x0005
        /*0012*/ 	.short	0x0020
        /*0014*/ 	.byte	0x00, 0xf0, 0x11, 0x00


	//----- nvinfo : EIATTR_KPARAM_INFO
	.align		4
.L_11:
        /*0018*/ 	.byte	0x04, 0x17
        /*001a*/ 	.short	(.L_13 - .L_12)
.L_12:
        /*001c*/ 	.word	0x00000000
        /*0020*/ 	.short	0x0004
        /*0022*/ 	.short	0x001c
        /*0024*/ 	.byte	0x00, 0xf0, 0x11, 0x00


	//----- nvinfo : EIATTR_KPARAM_INFO
	.align		4
.L_13:
        /*0028*/ 	.byte	0x04, 0x17
        /*002a*/ 	.short	(.L_15 - .L_14)
.L_14:
        /*002c*/ 	.word	0x00000000
        /*0030*/ 	.short	0x0003
        /*0032*/ 	.short	0x0018
        /*0034*/ 	.byte	0x00, 0xf0, 0x11, 0x00


	//----- nvinfo : EIATTR_KPARAM_INFO
	.align		4
.L_15:
        /*0038*/ 	.byte	0x04, 0x17
        /*003a*/ 	.short	(.L_17 - .L_16)
.L_16:
        /*003c*/ 	.word	0x00000000
        /*0040*/ 	.short	0x0002
        /*0042*/ 	.short	0x0010
        /*0044*/ 	.byte	0x00, 0xf5, 0x21, 0x00


	//----- nvinfo : EIATTR_KPARAM_INFO
	.align		4
.L_17:
        /*0048*/ 	.byte	0x04, 0x17
        /*004a*/ 	.short	(.L_19 - .L_18)
.L_18:
        /*004c*/ 	.word	0x00000000
        /*0050*/ 	.short	0x0001
        /*0052*/ 	.short	0x0008
        /*0054*/ 	.byte	0x00, 0xf5, 0x21, 0x00


	//----- nvinfo : EIATTR_KPARAM_INFO
	.align		4
.L_19:
        /*0058*/ 	.byte	0x04, 0x17
        /*005a*/ 	.short	(.L_21 - .L_20)
.L_20:
        /*005c*/ 	.word	0x00000000
        /*0060*/ 	.short	0x0000
        /*0062*/ 	.short	0x0000
        /*0064*/ 	.byte	0x00, 0xf5, 0x21, 0x00


	//----- nvinfo : EIATTR_SPARSE_MMA_MASK
	.align		4
.L_21:
        /*0068*/ 	.byte	0x03, 0x50
        /*006a*/ 	.short	0x0000


	//----- nvinfo : EIATTR_MAXREG_COUNT
	.align		4
        /*006c*/ 	.byte	0x03, 0x1b
        /*006e*/ 	.short	0x00ff


	//----- nvinfo : EIATTR_MERCURY_ISA_VERSION
	.align		4
        /*0070*/ 	.byte	0x03, 0x5f
        /*0072*/ 	.short	0x0101


	//----- nvinfo : EIATTR_VRC_CTA_INIT_COUNT
	.align		4
        /*0074*/ 	.byte	0x02, 0x4a
	.zero		1
	.zero		1


	//----- nvinfo : EIATTR_EXIT_INSTR_OFFSETS
	.align		4
        /*0078*/ 	.byte	0x04, 0x1c
        /*007a*/ 	.short	(.L_23 - .L_22)


	//   ....[0]....
.L_22:
        /*007c*/ 	.word	0x00000090


	//   ....[1]....
        /*0080*/ 	.word	0x000003a0


	//----- nvinfo : EIATTR_CRS_STACK_SIZE
	.align		4
.L_23:
        /*0084*/ 	.byte	0x04, 0x1e
        /*0086*/ 	.short	(.L_25 - .L_24)
.L_24:
        /*0088*/ 	.word	0x00000000


	//----- nvinfo : EIATTR_CBANK_PARAM_SIZE
	.align		4
.L_25:
        /*008c*/ 	.byte	0x03, 0x19
        /*008e*/ 	.short	0x0024


	//----- nvinfo : EIATTR_PARAM_CBANK
	.align		4
        /*0090*/ 	.byte	0x04, 0x0a
        /*0092*/ 	.short	(.L_27 - .L_26)
	.align		4
.L_26:
        /*0094*/ 	.word	index@(.nv.constant0._Z16mod_raise_kernelPKmPmPK9Modulus64iii)
        /*0098*/ 	.short	0x0380
        /*009a*/ 	.short	0x0024


	//----- nvinfo : EIATTR_SW_WAR
	.align		4
.L_27:
        /*009c*/ 	.byte	0x04, 0x36
        /*009e*/ 	.short	(.L_29 - .L_28)
.L_28:
        /*00a0*/ 	.word	0x00000008
.L_29:


//--------------------- .nv.callgraph             --------------------------
	.section	.nv.callgraph,"",@"SHT_CUDA_CALLGRAPH"
	.align	4
	.sectionentsize	8
	.align		4
        /*0000*/ 	.word	0x00000000
	.align		4
        /*0004*/ 	.word	0xffffffff
	.align		4
        /*0008*/ 	.word	0x00000000
	.align		4
        /*000c*/ 	.word	0xfffffffe
	.align		4
        /*0010*/ 	.word	0x00000000
	.align		4
        /*0014*/ 	.word	0xfffffffd
	.align		4
        /*0018*/ 	.word	0x00000000
	.align		4
        /*001c*/ 	.word	0xfffffffc


//--------------------- .text._Z16mod_raise_kernelPKmPmPK9Modulus64iii --------------------------
	.section	.text._Z16mod_raise_kernelPKmPmPK9Modulus64iii,"ax",@progbits
	.align	128
        .global         _Z16mod_raise_kernelPKmPmPK9Modulus64iii
        .type           _Z16mod_raise_kernelPKmPmPK9Modulus64iii,@function
        .size           _Z16mod_raise_kernelPKmPmPK9Modulus64iii,(.L_x_4 - _Z16mod_raise_kernelPKmPmPK9Modulus64iii)
        .other          _Z16mod_raise_kernelPKmPmPK9Modulus64iii,@"STO_CUDA_ENTRY STV_DEFAULT"
_Z16mod_raise_kernelPKmPmPK9Modulus64iii:
.text._Z16mod_raise_kernelPKmPmPK9Modulus64iii:
[----:B------:R-:W-:Y:S01]  /*0000*/  LDC R1, c[0x0][0x37c] ;  /* 0x0000df00ff017b82 */ /* 0x000fe20000000800 */
[----:B------:R-:W0:Y:S07]  /*0010*/  S2R R3, SR_TID.X ;  /* 0x0000000000037919 */ /* 0x000e2e0000002100 */
[----:B------:R-:W0:Y:S01]  /*0020*/  S2UR UR5, SR_CTAID.X ;  /* 0x00000000000579c3 */ /* 0x000e220000002500 */
[----:B------:R-:W1:Y:S01]  /*0030*/  LDCU UR9, c[0x0][0x398] ;  /* 0x00007300ff0977ac */ /* 0x000e620008000800 */
[----:B------:R-:W-:-:S06]  /*0040*/  UMOV UR4, 0x1 ;  /* 0x0000000100047882 */ /* 0x000fcc0000000000 */
[----:B------:R-:W0:Y:S01]  /*0050*/  LDC R0, c[0x0][0x360] ;  /* 0x0000d800ff007b82 */ /* 0x000e220000000800 */
[----:B-1----:R-:W-:Y:S01]  /*0060*/  USHF.L.U32 UR4, UR4, UR9, URZ ;  /* 0x0000000904047299 */ /* 0x002fe200080006ff */
[----:B0-----:R-:W-:-:S05]  /*0070*/  IMAD R0, R0, UR5, R3 ;  /* 0x0000000500007c24 */ /* 0x001fca000f8e0203 */
[----:B------:R-:W-:-:S13]  /*0080*/  ISETP.GE.AND P0, PT, R0, UR4, PT ;  /* 0x0000000400007c0c */ /* 0x000fda000bf06270 */
[----:B------:R-:W-:Y:S05]  /*0090*/  @P0 EXIT ;  /* 0x000000000000094d */ /* 0x000fea0003800000 */
[----:B------:R-:W0:Y:S01]  /*00a0*/  S2UR UR8, SR_CTAID.Z ;  /* 0x00000000000879c3 */ /* 0x000e220000002700 */
[----:B------:R-:W1:Y:S07]  /*00b0*/  LDCU.64 UR6, c[0x0][0x358] ;  /* 0x00006b00ff0677ac */ /* 0x000e6e0008000a00 */
[----:B------:R-:W2:Y:S08]  /*00c0*/  S2UR UR4, SR_CTAID.Y ;  /* 0x00000000000479c3 */ /* 0x000eb00000002600 */
[----:B------:R-:W2:Y:S08]  /*00d0*/  LDC R9, c[0x0][0x39c] ;  /* 0x0000e700ff097b82 */ /* 0x000eb00000000800 */
[----:B------:R-:W3:Y:S01]  /*00e0*/  LDC.64 R2, c[0x0][0x390] ;  /* 0x0000e400ff027b82 */ /* 0x000ee20000000a00 */
[----:B0-----:R-:W-:-:S06]  /*00f0*/  USHF.L.U32 UR5, UR8, UR9, URZ ;  /* 0x0000000908057299 */ /* 0x001fcc00080006ff */
[----:B------:R-:W-:Y:S01]  /*0100*/  VIADD R7, R0, UR5 ;  /* 0x0000000500077c36 */ /* 0x000fe20008000000 */
[----:B------:R-:W0:Y:S01]  /*0110*/  LDC.64 R4, c[0x0][0x380] ;  /* 0x0000e000ff047b82 */ /* 0x000e220000000a00 */
[----:B--2---:R-:W-:-:S05]  /*0120*/  IADD3 R9, PT, PT, R9, UR4, RZ ;  /* 0x0000000409097c10 */ /* 0x004fca000fffe0ff */
[----:B---3--:R-:W-:-:S06]  /*0130*/  IMAD.WIDE R2, R9, 0x20, R2 ;  /* 0x0000002009027825 */ /* 0x008fcc00078e0202 */
[----:B-1----:R-:W2:Y:S01]  /*0140*/  LDG.E.64 R2, desc[UR6][R2.64] ;  /* 0x0000000602027981 */ /* 0x002ea2000c1e1b00 */
[----:B0-----:R-:W-:Y:S02]  /*0150*/  IMAD.WIDE R4, R7, 0x8, R4 ;  /* 0x0000000807047825 */ /* 0x001fe400078e0204 */
[----:B------:R-:W0:Y:S04]  /*0160*/  LDC R7, c[0x0][0x3a0] ;  /* 0x0000e800ff077b82 */ /* 0x000e280000000800 */
[----:B------:R-:W2:Y:S01]  /*0170*/  LDG.E.64 R4, desc[UR6][R4.64] ;  /* 0x0000000604047981 */ /* 0x000ea2000c1e1b00 */
[----:B------:R-:W-:Y:S01]  /*0180*/  USHF.L.U32 UR4, UR4, UR9, URZ ;  /* 0x0000000904047299 */ /* 0x000fe200080006ff */
[----:B------:R-:W-:Y:S05]  /*0190*/  BSSY.RECONVERGENT B0, `(.L_x_0) ;  /* 0x000001d000007945 */ /* 0x000fea0003800200 */
[----:B------:R-:W-:-:S02]  /*01a0*/  IADD3 R0, PT, PT, R0, UR4, RZ ;  /* 0x0000000400007c10 */ /* 0x000fc4000fffe0ff */
[----:B0-----:R-:W-:-:S05]  /*01b0*/  SHF.L.U32 R7, R7, UR9, RZ ;  /* 0x0000000907077c19 */ /* 0x001fca00080006ff */
[----:B------:R-:W-:Y:S01]  /*01c0*/  IMAD R0, R7, UR8, R0 ;  /* 0x0000000807007c24 */ /* 0x000fe2000f8e0200 */
[----:B--2---:R-:W-:-:S04]  /*01d0*/  LOP3.LUT R6, R5, R3, RZ, 0xfc, !PT ;  /* 0x0000000305067212 */ /* 0x004fc800078efcff */
[----:B------:R-:W-:-:S13]  /*01e0*/  ISETP.NE.U32.AND P0, PT, R6, RZ, PT ;  /* 0x000000ff0600720c */ /* 0x000fda0003f05070 */
[----:B------:R-:W-:Y:S05]  /*01f0*/  @P0 BRA `(.L_x_1) ;  /* 0x0000000000500947 */ /* 0x000fea0003800000 */
[----:B------:R-:W0:Y:S01]  /*0200*/  I2F.U32.RP R3, R2 ;  /* 0x0000000200037306 */ /* 0x000e220000209000 */
[----:B------:R-:W-:Y:S02]  /*0210*/  IADD3 R5, PT, PT, RZ, -R2, RZ ;  /* 0x80000002ff057210 */ /* 0x000fe40007ffe0ff */
[----:B------:R-:W-:-:S05]  /*0220*/  ISETP.NE.U32.AND P1, PT, R2, RZ, PT ;  /* 0x000000ff0200720c */ /* 0x000fca0003f25070 */
[----:B0-----:R-:W0:Y:S02]  /*0230*/  MUFU.RCP R3, R3 ;  /* 0x0000000300037308 */ /* 0x001e240000001000 */
[----:B0-----:R-:W-:Y:S02]  /*0240*/  VIADD R6, R3, 0xffffffe ;  /* 0x0ffffffe03067836 */ /* 0x001fe40000000000 */
[----:B------:R-:W-:-:S04]  /*0250*/  HFMA2 R3, -RZ, RZ, 0, 0 ;  /* 0x00000000ff037431 */ /* 0x000fc800000001ff */
[----:B------:R0:W1:Y:S02]  /*0260*/  F2I.FTZ.U32.TRUNC.NTZ R7, R6 ;  /* 0x0000000600077305 */ /* 0x000064000021f000 */
[----:B0-----:R-:W-:Y:S02]  /*0270*/  IMAD.MOV.U32 R6, RZ, RZ, RZ ;  /* 0x000000ffff067224 */ /* 0x001fe400078e00ff */
[----:B-1----:R-:W-:-:S04]  /*0280*/  IMAD R5, R5, R7, RZ ;  /* 0x0000000705057224 */ /* 0x002fc800078e02ff */
[----:B------:R-:W-:-:S06]  /*0290*/  IMAD.HI.U32 R7, R7, R5, R6 ;  /* 0x0000000507077227 */ /* 0x000fcc00078e0006 */
[----:B------:R-:W-:-:S05]  /*02a0*/  IMAD.HI.U32 R7, R7, R4, RZ ;  /* 0x0000000407077227 */ /* 0x000fca00078e00ff */
[----:B------:R-:W-:-:S05]  /*02b0*/  IADD3 R7, PT, PT, -R7, RZ, RZ ;  /* 0x000000ff07077210 */ /* 0x000fca0007ffe1ff */
[----:B------:R-:W-:-:S05]  /*02c0*/  IMAD R5, R2, R7, R4 ;  /* 0x0000000702057224 */ /* 0x000fca00078e0204 */
[----:B------:R-:W-:-:S13]  /*02d0*/  ISETP.GE.U32.AND P0, PT, R5, R2, PT ;  /* 0x000000020500720c */ /* 0x000fda0003f06070 */
[----:B------:R-:W-:-:S05]  /*02e0*/  @P0 IMAD.IADD R5, R5, 0x1, -R2 ;  /* 0x0000000105050824 */ /* 0x000fca00078e0a02 */
[----:B------:R-:W-:-:S13]  /*02f0*/  ISETP.GE.U32.AND P0, PT, R5, R2, PT ;  /* 0x000000020500720c */ /* 0x000fda0003f06070 */
[----:B------:R-:W-:Y:S02]  /*0300*/  @P0 IADD3 R5, PT, PT, -R2, R5, RZ ;  /* 0x0000000502050210 */ /* 0x000fe40007ffe1ff */
[----:B------:R-:W-:-:S05]  /*0310*/  @!P1 LOP3.LUT R5, RZ, R2, RZ, 0x33, !PT ;  /* 0x00000002ff059212 */ /* 0x000fca00078e33ff */
[----:B------:R-:W-:Y:S01]  /*0320*/  IMAD.MOV.U32 R2, RZ, RZ, R5 ;  /* 0x000000ffff027224 */ /* 0x000fe200078e0005 */
[----:B------:R-:W-:Y:S06]  /*0330*/  BRA `(.L_x_2) ;  /* 0x0000000000087947 */ /* 0x000fec0003800000 */
.L_x_1:
[----:B------:R-:W-:-:S07]  /*0340*/  MOV R6, 0x360 ;  /* 0x0000036000067802 */ /* 0x000fce0000000f00 */
[----:B------:R-:W-:Y:S05]  /*0350*/  CALL.REL.NOINC `($__internal_0_$__cuda_sm20_rem_u64) ;  /* 0x0000000000147944 */ /* 0x000fea0003c00000 */
.L_x_2:
[----:B------:R-:W-:Y:S05]  /*0360*/  BSYNC.RECONVERGENT B0 ;  /* 0x0000000000007941 */ /* 0x000fea0003800200 */
.L_x_0:
[----:B------:R-:W0:Y:S02]  /*0370*/  LDC.64 R4, c[0x0][0x388] ;  /* 0x0000e200ff047b82 */ /* 0x000e240000000a00 */
[----:B0-----:R-:W-:-:S05]  /*0380*/  IMAD.WIDE R4, R0, 0x8, R4 ;  /* 0x0000000800047825 */ /* 0x001fca00078e0204 */
[----:B------:R-:W-:Y:S01]  /*0390*/  STG.E.64 desc[UR6][R4.64], R2 ;  /* 0x0000000204007986 */ /* 0x000fe2000c101b06 */
[----:B------:R-:W-:Y:S05]  /*03a0*/  EXIT ;  /* 0x000000000000794d */ /* 0x000fea0003800000 */
        .weak           $__internal_0_$__cuda_sm20_rem_u64
        .type           $__internal_0_$__cuda_sm20_rem_u64,@function
        .size           $__internal_0_$__cuda_sm20_rem_u64,(.L_x_4 - $__internal_0_$__cuda_sm20_rem_u64)
$__internal_0_$__cuda_sm20_rem_u64:
[----:B------:R-:W0:Y:S08]  /*03b0*/  I2F.U64.RP R7, R2 ;  /* 0x0000000200077312 */ /* 0x000e300000309000 */
[----:B0-----:R-:W0:Y:S02]  /*03c0*/  MUFU.RCP R7, R7 ;  /* 0x0000000700077308 */ /* 0x001e240000001000 */
[----:B0-----:R-:W-:-:S06]  /*03d0*/  VIADD R8, R7, 0x1ffffffe ;  /* 0x1ffffffe07087836 */ /* 0x001fcc0000000000 */
[----:B------:R-:W0:Y:S02]  /*03e0*/  F2I.U64.TRUNC R8, R8 ;  /* 0x0000000800087311 */ /* 0x000e24000020d800 */
[----:B0-----:R-:W-:-:S04]  /*03f0*/  IMAD.WIDE.U32 R10, R8, R2, RZ ;  /* 0x00000002080a7225 */ /* 0x001fc800078e00ff */
[----:B------:R-:W-:Y:S01]  /*0400*/  IMAD R11, R8, R3, R11 ;  /* 0x00000003080b7224 */ /* 0x000fe200078e020b */
[----:B------:R-:W-:-:S03]  /*0410*/  IADD3 R13, P0, PT, RZ, -R10, RZ ;  /* 0x8000000aff0d7210 */ /* 0x000fc60007f1e0ff */
[----:B------:R-:W-:Y:S02]  /*0420*/  IMAD R11, R9, R2, R11 ;  /* 0x00000002090b7224 */ /* 0x000fe400078e020b */
[----:B------:R-:W-:-:S03]  /*0430*/  IMAD.HI.U32 R10, R8, R13, RZ ;  /* 0x0000000d080a7227 */ /* 0x000fc600078e00ff */
[----:B------:R-:W-:Y:S01]  /*0440*/  IADD3.X R15, PT, PT, RZ, ~R11, RZ, P0, !PT ;  /* 0x8000000bff0f7210 */ /* 0x000fe200007fe4ff */
[----:B------:R-:W-:-:S04]  /*0450*/  IMAD.MOV.U32 R11, RZ, RZ, R8 ;  /* 0x000000ffff0b7224 */ /* 0x000fc800078e0008 */
[----:B------:R-:W-:-:S04]  /*0460*/  IMAD.WIDE.U32 R10, P0, R8, R15, R10 ;  /* 0x0000000f080a7225 */ /* 0x000fc8000780000a */
[C---:B------:R-:W-:Y:S02]  /*0470*/  IMAD R17, R9.reuse, R15, RZ ;  /* 0x0000000f09117224 */ /* 0x040fe400078e02ff */
[----:B------:R-:W-:-:S04]  /*0480*/  IMAD.HI.U32 R10, P1, R9, R13, R10 ;  /* 0x0000000d090a7227 */ /* 0x000fc8000782000a */
[----:B------:R-:W-:Y:S01]  /*0490*/  IMAD.HI.U32 R7, R9, R15, RZ ;  /* 0x0000000f09077227 */ /* 0x000fe200078e00ff */
[----:B------:R-:W-:-:S04]  /*04a0*/  IADD3 R11, P2, PT, R17, R10, RZ ;  /* 0x0000000a110b7210 */ /* 0x000fc80007f5e0ff */
[----:B------:R-:W-:Y:S01]  /*04b0*/  IADD3.X R7, PT, PT, R7, R9, RZ, P0, !PT ;  /* 0x0000000907077210 */ /* 0x000fe200007fe4ff */
[----:B------:R-:W-:-:S03]  /*04c0*/  IMAD.WIDE.U32 R8, R11, R2, RZ ;  /* 0x000000020b087225 */ /* 0x000fc600078e00ff */
[----:B------:R-:W-:Y:S01]  /*04d0*/  IADD3.X R7, PT, PT, RZ, RZ, R7, P2, P1 ;  /* 0x000000ffff077210 */ /* 0x000fe200017e2407 */
[----:B------:R-:W-:Y:S01]  /*04e0*/  IMAD R9, R11, R3, R9 ;  /* 0x000000030b097224 */ /* 0x000fe200078e0209 */
[----:B------:R-:W-:-:S03]  /*04f0*/  IADD3 R13, P0, PT, RZ, -R8, RZ ;  /* 0x80000008ff0d7210 */ /* 0x000fc60007f1e0ff */
[----:B------:R-:W-:Y:S02]  /*0500*/  IMAD R9, R7, R2, R9 ;  /* 0x0000000207097224 */ /* 0x000fe400078e0209 */
[----:B------:R-:W-:-:S04]  /*0510*/  IMAD.HI.U32 R10, R11, R13, RZ ;  /* 0x0000000d0b0a7227 */ /* 0x000fc800078e00ff */
[----:B------:R-:W-:Y:S02]  /*0520*/  IMAD.X R8, RZ, RZ, ~R9, P0 ;  /* 0x000000ffff087224 */ /* 0x000fe400000e0e09 */
[----:B------:R-:W-:Y:S02]  /*0530*/  IMAD.MOV.U32 R9, RZ, RZ, RZ ;  /* 0x000000ffff097224 */ /* 0x000fe400078e00ff */
[----:B------:R-:W-:-:S04]  /*0540*/  IMAD.WIDE.U32 R10, P0, R11, R8, R10 ;  /* 0x000000080b0a7225 */ /* 0x000fc8000780000a */
[C---:B------:R-:W-:Y:S02]  /*0550*/  IMAD R12, R7.reuse, R8, RZ ;  /* 0x00000008070c7224 */ /* 0x040fe400078e02ff */
[----:B------:R-:W-:-:S04]  /*0560*/  IMAD.HI.U32 R11, P1, R7, R13, R10 ;  /* 0x0000000d070b7227 */ /* 0x000fc8000782000a */
[----:B------:R-:W-:Y:S01]  /*0570*/  IMAD.HI.U32 R8, R7, R8, RZ ;  /* 0x0000000807087227 */ /* 0x000fe200078e00ff */
[----:B------:R-:W-:-:S04]  /*0580*/  IADD3 R11, P2, PT, R12, R11, RZ ;  /* 0x0000000b0c0b7210 */ /* 0x000fc80007f5e0ff */
[----:B------:R-:W-:Y:S01]  /*0590*/  IADD3.X R7, PT, PT, R8, R7, RZ, P0, !PT ;  /* 0x0000000708077210 */ /* 0x000fe200007fe4ff */
[----:B------:R-:W-:-:S03]  /*05a0*/  IMAD.HI.U32 R8, R11, R4, RZ ;  /* 0x000000040b087227 */ /* 0x000fc600078e00ff */
[----:B------:R-:W-:Y:S01]  /*05b0*/  IADD3.X R7, PT, PT, RZ, RZ, R7, P2, P1 ;  /* 0x000000ffff077210 */ /* 0x000fe200017e2407 */
[----:B------:R-:W-:-:S04]  /*05c0*/  IMAD.WIDE.U32 R8, R11, R5, R8 ;  /* 0x000000050b087225 */ /* 0x000fc800078e0008 */
[C---:B------:R-:W-:Y:S02]  /*05d0*/  IMAD R11, R7.reuse, R5, RZ ;  /* 0x00000005070b7224 */ /* 0x040fe400078e02ff */
[----:B------:R-:W-:-:S04]  /*05e0*/  IMAD.HI.U32 R8, P0, R7, R4, R8 ;  /* 0x0000000407087227 */ /* 0x000fc80007800008 */
[----:B------:R-:W-:Y:S01]  /*05f0*/  IMAD.HI.U32 R7, R7, R5, RZ ;  /* 0x0000000507077227 */ /* 0x000fe200078e00ff */
[----:B------:R-:W-:-:S04]  /*0600*/  IADD3 R11, P1, PT, R11, R8, RZ ;  /* 0x000000080b0b7210 */ /* 0x000fc80007f3e0ff */
[----:B------:R-:W-:Y:S01]  /*0610*/  IADD3.X R7, PT, PT, R7, RZ, RZ, P0, !PT ;  /* 0x000000ff07077210 */ /* 0x000fe200007fe4ff */
[----:B------:R-:W-:-:S04]  /*0620*/  IMAD.WIDE.U32 R8, R11, R2, RZ ;  /* 0x000000020b087225 */ /* 0x000fc800078e00ff */
[----:B------:R-:W-:Y:S02]  /*0630*/  IMAD.X R7, RZ, RZ, R7, P1 ;  /* 0x000000ffff077224 */ /* 0x000fe400008e0607 */
[----:B------:R-:W-:Y:S01]  /*0640*/  IMAD R11, R11, R3, R9 ;  /* 0x000000030b0b7224 */ /* 0x000fe200078e0209 */
[----:B------:R-:W-:-:S03]  /*0650*/  IADD3 R9, P1, PT, -R8, R4, RZ ;  /* 0x0000000408097210 */ /* 0x000fc60007f3e1ff */
[-C--:B------:R-:W-:Y:S01]  /*0660*/  IMAD R4, R7, R2.reuse, R11 ;  /* 0x0000000207047224 */ /* 0x080fe200078e020b */
[----:B------:R-:W-:-:S04]  /*0670*/  ISETP.GE.U32.AND P0, PT, R9, R2, PT ;  /* 0x000000020900720c */ /* 0x000fc80003f06070 */
[----:B------:R-:W-:Y:S02]  /*0680*/  IADD3.X R4, PT, PT, ~R4, R5, RZ, P1, !PT ;  /* 0x0000000504047210 */ /* 0x000fe40000ffe5ff */
[----:B------:R-:W-:Y:S02]  /*0690*/  IADD3 R7, P1, PT, -R2, R9, RZ ;  /* 0x0000000902077210 */ /* 0x000fe40007f3e1ff */
[----:B------:R-:W-:-:S03]  /*06a0*/  ISETP.GE.U32.AND.EX P0, PT, R4, R3, PT, P0 ;  /* 0x000000030400720c */ /* 0x000fc60003f06100 */
[----:B------:R-:W-:Y:S01]  /*06b0*/  IMAD.X R8, R4, 0x1, ~R3, P1 ;  /* 0x0000000104087824 */ /* 0x000fe200008e0e03 */
[----:B------:R-:W-:Y:S02]  /*06c0*/  SEL R7, R7, R9, P0 ;  /* 0x0000000907077207 */ /* 0x000fe40000000000 */
[----:B------:R-:W-:Y:S02]  /*06d0*/  ISETP.NE.U32.AND P1, PT, R2, RZ, PT ;  /* 0x000000ff0200720c */ /* 0x000fe40003f25070 */
[----:B------:R-:W-:Y:S02]  /*06e0*/  SEL R8, R8, R4, P0 ;  /* 0x0000000408087207 */ /* 0x000fe40000000000 */
[----:B------:R-:W-:Y:S02]  /*06f0*/  ISETP.GE.U32.AND P0, PT, R7, R2, PT ;  /* 0x000000020700720c */ /* 0x000fe40003f06070 */
[----:B------:R-:W-:Y:S02]  /*0700*/  IADD3 R4, P2, PT, -R2, R7, RZ ;  /* 0x0000000702047210 */ /* 0x000fe40007f5e1ff */
[----:B------:R-:W-:-:S02]  /*0710*/  ISETP.GE.U32.AND.EX P0, PT, R8, R3, PT, P0 ;  /* 0x000000030800720c */ /* 0x000fc40003f06100 */
[CC--:B------:R-:W-:Y:S02]  /*0720*/  IADD3.X R5, PT, PT, ~R3.reuse, R8.reuse, RZ, P2, !PT ;  /* 0x0000000803057210 */ /* 0x0c0fe400017fe5ff */
[----:B------:R-:W-:Y:S02]  /*0730*/  SEL R2, R4, R7, P0 ;  /* 0x0000000704027207 */ /* 0x000fe40000000000 */
[----:B------:R-:W-:Y:S02]  /*0740*/  MOV R7, 0x0 ;  /* 0x0000000000077802 */ /* 0x000fe40000000f00 */
[----:B------:R-:W-:Y:S02]  /*0750*/  ISETP.NE.AND.EX P1, PT, R3, RZ, PT, P1 ;  /* 0x000000ff0300720c */ /* 0x000fe40003f25310 */
[----:B------:R-:W-:Y:S02]  /*0760*/  SEL R3, R5, R8, P0 ;  /* 0x0000000805037207 */ /* 0x000fe40000000000 */
[----:B------:R-:W-:-:S02]  /*0770*/  SEL R2, R2, 0xffffffff, P1 ;  /* 0xffffffff02027807 */ /* 0x000fc40000800000 */
[----:B------:R-:W-:Y:S01]  /*0780*/  SEL R3, R3, 0xffffffff, P1 ;  /* 0xffffffff03037807 */ /* 0x000fe20000800000 */
[----:B------:R-:W-:Y:S06]  /*0790*/  RET.REL.NODEC R6 `(_Z16mod_raise_kernelPKmPmPK9Modulus64iii) ;  /* 0xfffffff806187950 */ /* 0x000fec0003c3ffff */
.L_x_3:
[----:B------:R-:W-:-:S00]  /*07a0*/  BRA `(.L_x_3) ;  /* 0xfffffffc00fc7947 */ /* 0x000fc0000383ffff */
[----:B------:R-:W-:-:S00]  /*07b0*/  NOP ;  /* 0x0000000000007918 */ /* 0x000fc00000000000 */
        /* <DEDUP_REMOVED lines=12> */
.L_x_4:


//--------------------- .nv.shared.reserved.0     --------------------------
	.section	.nv.shared.reserved.0,"aw",@nobits
	.weak		__nv_reservedSMEM_offset_0_alias
	.size		__nv_reservedSMEM_offset_0_alias, 0, 64
	.other		__nv_reservedSMEM_offset_0_alias,@"STO_CUDA_RESERVED_SHARED STV_DEFAULT"
__nv_reservedSMEM_offset_0_alias:
	.zero		0
	.zero		64


//--------------------- .nv.constant0._Z16mod_raise_kernelPKmPmPK9Modulus64iii --------------------------
	.section	.nv.constant0._Z16mod_raise_kernelPKmPmPK9Modulus64iii,"a",@progbits
	.sectionflags	@""
	.align	4
.nv.constant0._Z16mod_raise_kernelPKmPmPK9Modulus64iii:
	.zero		932


//--------------------- SYMBOLS --------------------------

	.type		.nv.reservedSmem.offset0,@object
	.size		.nv.reservedSmem.offset0,0x4
